//
// Generated by NVIDIA NVVM Compiler
//
// Compiler Build ID: CL-36424714
// Cuda compilation tools, release 13.0, V13.0.88
// Based on NVVM 20.0.0
//

.version 9.0
.target sm_100
.address_size 64

	// .globl	_Z7vec_minPiS_i
.extern .shared .align 16 .b8 sdata[];

.visible .entry _Z7vec_minPiS_i(
	.param .u64 .ptr .align 1 _Z7vec_minPiS_i_param_0,
	.param .u64 .ptr .align 1 _Z7vec_minPiS_i_param_1,
	.param .u32 _Z7vec_minPiS_i_param_2
)
{
	.reg .pred 	%p<7>;
	.reg .b32 	%r<29>;
	.reg .b64 	%rd<9>;

	ld.param.u64 	%rd2, [_Z7vec_minPiS_i_param_0];
	ld.param.u64 	%rd3, [_Z7vec_minPiS_i_param_1];
	ld.param.u32 	%r14, [_Z7vec_minPiS_i_param_2];
	mov.u32 	%r1, %tid.x;
	mov.u32 	%r2, %ctaid.x;
	mov.u32 	%r28, %ntid.x;
	mad.lo.s32 	%r27, %r2, %r28, %r1;
	shl.b32 	%r15, %r1, 2;
	mov.u32 	%r16, sdata;
	add.s32 	%r5, %r16, %r15;
	mov.b32 	%r17, 2147483647;
	st.shared.u32 	[%r5], %r17;
	bar.sync 	0;
	setp.ge.s32 	%p1, %r27, %r14;
	@%p1 bra 	$L__BB0_4;
	ld.shared.u32 	%r26, [%r5];
	mov.u32 	%r18, %nctaid.x;
	mul.lo.s32 	%r7, %r28, %r18;
	cvta.to.global.u64 	%rd1, %rd2;
$L__BB0_2:
	mul.wide.s32 	%rd4, %r27, 4;
	add.s64 	%rd5, %rd1, %rd4;
	ld.global.u32 	%r19, [%rd5];
	min.s32 	%r26, %r26, %r19;
	add.s32 	%r27, %r27, %r7;
	setp.lt.s32 	%p2, %r27, %r14;
	@%p2 bra 	$L__BB0_2;
	st.shared.u32 	[%r5], %r26;
$L__BB0_4:
	bar.sync 	0;
	setp.lt.u32 	%p3, %r28, 2;
	@%p3 bra 	$L__BB0_8;
$L__BB0_5:
	shr.u32 	%r13, %r28, 1;
	setp.ge.u32 	%p4, %r1, %r13;
	@%p4 bra 	$L__BB0_7;
	ld.shared.u32 	%r20, [%r5];
	shl.b32 	%r21, %r13, 2;
	add.s32 	%r22, %r5, %r21;
	ld.shared.u32 	%r23, [%r22];
	min.s32 	%r24, %r20, %r23;
	st.shared.u32 	[%r5], %r24;
$L__BB0_7:
	bar.sync 	0;
	setp.gt.u32 	%p5, %r28, 3;
	mov.u32 	%r28, %r13;
	@%p5 bra 	$L__BB0_5;
$L__BB0_8:
	setp.ne.s32 	%p6, %r1, 0;
	@%p6 bra 	$L__BB0_10;
	ld.shared.u32 	%r25, [sdata];
	cvta.to.global.u64 	%rd6, %rd3;
	mul.wide.u32 	%rd7, %r2, 4;
	add.s64 	%rd8, %rd6, %rd7;
	st.global.u32 	[%rd8], %r25;
$L__BB0_10:
	ret;

}


// ===== COMPILED SASS (sm_100) =====

	.target	sm_100

	.elftype	@"ET_EXEC"


//--------------------- .note.nv.tkinfo           --------------------------
	.section	.note.nv.tkinfo,"",@"SHT_NOTE"
	.sectionflags	@"SHF_NOTE_NV_TKINFO"
	.tkinfo
        /*0018*/ 	.word	0x00000002
        /*0030*/ 	.string	""
        /*0030*/ 	.string	"ptxas"
        /*0030*/ 	.string	"Cuda compilation tools, release 13.0, V13.0.88"
        /*0030*/ 	.string	"Build cuda_13.0.r13.0/compiler.36424714_0"
        /*0030*/ 	.string	"-arch sm_100 -m 64 "



//--------------------- .note.nv.cuinfo           --------------------------
	.section	.note.nv.cuinfo,"",@"SHT_NOTE"
	.sectionflags	@"SHF_NOTE_NV_CUINFO"
        /*0018*/ 	.short	0x0002
        /*001a*/ 	.short	0x0064
        /*001c*/ 	.short	0x0082
	.zero		2


//--------------------- .nv.info                  --------------------------
	.section	.nv.info,"",@"SHT_CUDA_INFO"
	.align	4


	//----- nvinfo : EIATTR_REGCOUNT
	.align		4
        /*0000*/ 	.byte	0x04, 0x2f
        /*0002*/ 	.short	(.L_1 - .L_0)
	.align		4
.L_0:
        /*0004*/ 	.word	index@(_Z7vec_minPiS_i)
        /*0008*/ 	.word	0x00000010


	//----- nvinfo : EIATTR_FRAME_SIZE
	.align		4
.L_1:
        /*000c*/ 	.byte	0x04, 0x11
        /*000e*/ 	.short	(.L_3 - .L_2)
	.align		4
.L_2:
        /*0010*/ 	.word	index@(_Z7vec_minPiS_i)
        /*0014*/ 	.word	0x00000000


	//----- nvinfo : EIATTR_MIN_STACK_SIZE
	.align		4
.L_3:
        /*0018*/ 	.byte	0x04, 0x12
        /*001a*/ 	.short	(.L_5 - .L_4)
	.align		4
.L_4:
        /*001c*/ 	.word	index@(_Z7vec_minPiS_i)
        /*0020*/ 	.word	0x00000000
.L_5:


//--------------------- .nv.compat                --------------------------
	.section	.nv.compat,"",@"SHT_CUDA_COMPAT_INFO"
	.align	4
        /*0000*/ 	.byte	0x02, 0x09, 0x00, 0x00, 0x02, 0x02, 0x01, 0x00, 0x02, 0x05, 0x05, 0x00, 0x03, 0x07, 0x01, 0x01
        /*0010*/ 	.byte	0x02, 0x03, 0x00, 0x00, 0x02, 0x06, 0x01, 0x00, 0x04, 0x0b, 0x08, 0x00, 0x09, 0x00, 0x00, 0x00
        /*0020*/ 	.byte	0x00, 0x00, 0x00, 0x00


//--------------------- .nv.info._Z7vec_minPiS_i  --------------------------
	.section	.nv.info._Z7vec_minPiS_i,"",@"SHT_CUDA_INFO"
	.sectionflags	@""
	.align	4


	//----- nvinfo : EIATTR_CUDA_API_VERSION
	.align		4
        /*0000*/ 	.byte	0x04, 0x37
        /*0002*/ 	.short	(.L_7 - .L_6)
.L_6:
        /*0004*/ 	.word	0x00000082


	//----- nvinfo : EIATTR_KPARAM_INFO
	.align		4
.L_7:
        /*0008*/ 	.byte	0x04, 0x17
        /*000a*/ 	.short	(.L_9 - .L_8)
.L_8:
        /*000c*/ 	.word	0x00000000
        /*0010*/ 	.short	0x0002
        /*0012*/ 	.short	0x0010
        /*0014*/ 	.byte	0x00, 0xf0, 0x11, 0x00


	//----- nvinfo : EIATTR_KPARAM_INFO
	.align		4
.L_9:
        /*0018*/ 	.byte	0x04, 0x17
        /*001a*/ 	.short	(.L_11 - .L_10)
.L_10:
        /*001c*/ 	.word	0x00000000
        /*0020*/ 	.short	0x0001
        /*0022*/ 	.short	0x0008
        /*0024*/ 	.byte	0x00, 0xf5, 0x21, 0x00


	//----- nvinfo : EIATTR_KPARAM_INFO
	.align		4
.L_11:
        /*0028*/ 	.byte	0x04, 0x17
        /*002a*/ 	.short	(.L_13 - .L_12)
.L_12:
        /*002c*/ 	.word	0x00000000
        /*0030*/ 	.short	0x0000
        /*0032*/ 	.short	0x0000
        /*0034*/ 	.byte	0x00, 0xf5, 0x21, 0x00


	//----- nvinfo : EIATTR_SPARSE_MMA_MASK
	.align		4
.L_13:
        /*0038*/ 	.byte	0x03, 0x50
        /*003a*/ 	.short	0x0000


	//----- nvinfo : EIATTR_MAXREG_COUNT
	.align		4
        /*003c*/ 	.byte	0x03, 0x1b
        /*003e*/ 	.short	0x00ff


	//----- nvinfo : EIATTR_NUM_BARRIERS
	.align		4
        /*0040*/ 	.byte	0x02, 0x4c
        /*0042*/ 	.byte	0x01
	.zero		1


	//----- nvinfo : EIATTR_MERCURY_ISA_VERSION
	.align		4
        /*0044*/ 	.byte	0x03, 0x5f
        /*0046*/ 	.short	0x0101


	//----- nvinfo : EIATTR_VRC_CTA_INIT_COUNT
	.align		4
        /*0048*/ 	.byte	0x02, 0x4a
	.zero		1
	.zero		1


	//----- nvinfo : EIATTR_EXIT_INSTR_OFFSETS
	.align		4
        /*004c*/ 	.byte	0x04, 0x1c
        /*004e*/ 	.short	(.L_15 - .L_14)


	//   ....[0]....
.L_14:
        /*0050*/ 	.word	0x000002f0


	//   ....[1]....
        /*0054*/ 	.word	0x00000370


	//----- nvinfo : EIATTR_CRS_STACK_SIZE
	.align		4
.L_15:
        /*0058*/ 	.byte	0x04, 0x1e
        /*005a*/ 	.short	(.L_17 - .L_16)
.L_16:
        /*005c*/ 	.word	0x00000000


	//----- nvinfo : EIATTR_CBANK_PARAM_SIZE
	.align		4
.L_17:
        /*0060*/ 	.byte	0x03, 0x19
        /*0062*/ 	.short	0x0014


	//----- nvinfo : EIATTR_PARAM_CBANK
	.align		4
        /*0064*/ 	.byte	0x04, 0x0a
        /*0066*/ 	.short	(.L_19 - .L_18)
	.align		4
.L_18:
        /*0068*/ 	.word	index@(.nv.constant0._Z7vec_minPiS_i)
        /*006c*/ 	.short	0x0380
        /*006e*/ 	.short	0x0014


	//----- nvinfo : EIATTR_SW_WAR
	.align		4
.L_19:
        /*0070*/ 	.byte	0x04, 0x36
        /*0072*/ 	.short	(.L_21 - .L_20)
.L_20:
        /*0074*/ 	.word	0x00000008
.L_21:


//--------------------- .nv.callgraph             --------------------------
	.section	.nv.callgraph,"",@"SHT_CUDA_CALLGRAPH"
	.align	4
	.sectionentsize	8
	.align		4
        /*0000*/ 	.word	0x00000000
	.align		4
        /*0004*/ 	.word	0xffffffff
	.align		4
        /*0008*/ 	.word	0x00000000
	.align		4
        /*000c*/ 	.word	0xfffffffe
	.align		4
        /*0010*/ 	.word	0x00000000
	.align		4
        /*0014*/ 	.word	0xfffffffd
	.align		4
        /*0018*/ 	.word	0x00000000
	.align		4
        /*001c*/ 	.word	0xfffffffc


//--------------------- .text._Z7vec_minPiS_i     --------------------------
	.section	.text._Z7vec_minPiS_i,"ax",@progbits
	.align	128
        .global         _Z7vec_minPiS_i
        .type           _Z7vec_minPiS_i,@function
        .size           _Z7vec_minPiS_i,(.L_x_7 - _Z7vec_minPiS_i)
        .other          _Z7vec_minPiS_i,@"STO_CUDA_ENTRY STV_DEFAULT"
_Z7vec_minPiS_i:
.text._Z7vec_minPiS_i:
[----:B------:R-:W-:Y:S08]  /*0000*/  LDC R1, c[0x0][0x37c] ;  /* 0x0000df00ff017b82 */ /* 0x000ff00000000800 */
[----:B------:R-:W0:Y:S01]  /*0010*/  S2UR UR5, SR_CgaCtaId ;  /* 0x00000000000579c3 */ /* 0x000e220000008800 */
[----:B------:R-:W1:Y:S01]  /*0020*/  S2R R8, SR_TID.X ;  /* 0x0000000000087919 */ /* 0x000e620000002100 */
[----:B------:R-:W2:Y:S01]  /*0030*/  LDCU UR8, c[0x0][0x360] ;  /* 0x00006c00ff0877ac */ /* 0x000ea20008000800 */
[----:B------:R-:W-:Y:S01]  /*0040*/  IMAD.MOV.U32 R3, RZ, RZ, 0x7fffffff ;  /* 0x7fffffffff037424 */ /* 0x000fe200078e00ff */
[----:B------:R-:W-:Y:S01]  /*0050*/  BSSY.RECONVERGENT B0, `(.L_x_0) ;  /* 0x000001a000007945 */ /* 0x000fe20003800200 */
[----:B------:R-:W3:Y:S01]  /*0060*/  S2R R11, SR_CTAID.X ;  /* 0x00000000000b7919 */ /* 0x000ee20000002500 */
[----:B------:R-:W-:Y:S01]  /*0070*/  UMOV UR4, 0x400 ;  /* 0x0000040000047882 */ /* 0x000fe20000000000 */
[----:B------:R-:W4:Y:S01]  /*0080*/  LDCU.64 UR6, c[0x0][0x358] ;  /* 0x00006b00ff0677ac */ /* 0x000f220008000a00 */
[----:B--2---:R-:W-:Y:S01]  /*0090*/  IMAD.U32 R7, RZ, RZ, UR8 ;  /* 0x00000008ff077e24 */ /* 0x004fe2000f8e00ff */
[----:B0-----:R-:W-:Y:S01]  /*00a0*/  ULEA UR4, UR5, UR4, 0x18 ;  /* 0x0000000405047291 */ /* 0x001fe2000f8ec0ff */
[----:B------:R-:W0:Y:S05]  /*00b0*/  LDCU UR5, c[0x0][0x390] ;  /* 0x00007200ff0577ac */ /* 0x000e2a0008000800 */
[----:B-1----:R-:W-:Y:S01]  /*00c0*/  LEA R6, R8, UR4, 0x2 ;  /* 0x0000000408067c11 */ /* 0x002fe2000f8e10ff */
[----:B---3--:R-:W-:-:S04]  /*00d0*/  IMAD R0, R11, UR8, R8 ;  /* 0x000000080b007c24 */ /* 0x008fc8000f8e0208 */
[----:B------:R1:W-:Y:S01]  /*00e0*/  STS [R6], R3 ;  /* 0x0000000306007388 */ /* 0x0003e20000000800 */
[----:B------:R-:W-:Y:S01]  /*00f0*/  BAR.SYNC.DEFER_BLOCKING 0x0 ;  /* 0x0000000000007b1d */ /* 0x000fe20000010000 */
[----:B0-----:R-:W-:-:S13]  /*0100*/  ISETP.GE.AND P0, PT, R0, UR5, PT ;  /* 0x0000000500007c0c */ /* 0x001fda000bf06270 */
[----:B-1--4-:R-:W-:Y:S05]  /*0110*/  @P0 BRA `(.L_x_1) ;  /* 0x0000000000340947 */ /* 0x012fea0003800000 */
[----:B------:R0:W1:Y:S01]  /*0120*/  LDS R9, [R6] ;  /* 0x0000000006097984 */ /* 0x0000620000000800 */
[----:B------:R-:W2:Y:S01]  /*0130*/  LDC.64 R4, c[0x0][0x380] ;  /* 0x0000e000ff047b82 */ /* 0x000ea20000000a00 */
[----:B------:R-:W3:Y:S01]  /*0140*/  LDCU UR4, c[0x0][0x370] ;  /* 0x00006e00ff0477ac */ /* 0x000ee20008000800 */
[----:B------:R-:W-:Y:S01]  /*0150*/  BSSY.RECONVERGENT B1, `(.L_x_2) ;  /* 0x0000008000017945 */ /* 0x000fe20003800200 */
[----:B0--3--:R-:W-:-:S07]  /*0160*/  IMAD R13, R7, UR4, RZ ;  /* 0x00000004070d7c24 */ /* 0x009fce000f8e02ff */
.L_x_3:
[----:B--2---:R-:W-:-:S06]  /*0170*/  IMAD.WIDE R2, R0, 0x4, R4 ;  /* 0x0000000400027825 */ /* 0x004fcc00078e0204 */
[----:B------:R-:W1:Y:S01]  /*0180*/  LDG.E R2, desc[UR6][R2.64] ;  /* 0x0000000602027981 */ /* 0x000e62000c1e1900 */
[----:B------:R-:W-:-:S05]  /*0190*/  IMAD.IADD R0, R13, 0x1, R0 ;  /* 0x000000010d007824 */ /* 0x000fca00078e0200 */
[----:B------:R-:W-:Y:S02]  /*01a0*/  ISETP.GE.AND P0, PT, R0, UR5, PT ;  /* 0x0000000500007c0c */ /* 0x000fe4000bf06270 */
[----:B-1----:R-:W-:-:S11]  /*01b0*/  VIMNMX R9, PT, PT, R2, R9, PT ;  /* 0x0000000902097248 */ /* 0x002fd60003fe0100 */
[----:B------:R-:W-:Y:S05]  /*01c0*/  @!P0 BRA `(.L_x_3) ;  /* 0xfffffffc00e88947 */ /* 0x000fea000383ffff */
[----:B------:R-:W-:Y:S05]  /*01d0*/  BSYNC.RECONVERGENT B1 ;  /* 0x0000000000017941 */ /* 0x000fea0003800200 */
.L_x_2:
[----:B------:R0:W-:Y:S02]  /*01e0*/  STS [R6], R9 ;  /* 0x0000000906007388 */ /* 0x0001e40000000800 */
.L_x_1:
[----:B------:R-:W-:Y:S05]  /*01f0*/  BSYNC.RECONVERGENT B0 ;  /* 0x0000000000007941 */ /* 0x000fea0003800200 */
.L_x_0:
[----:B------:R-:W-:Y:S01]  /*0200*/  BAR.SYNC.DEFER_BLOCKING 0x0 ;  /* 0x0000000000007b1d */ /* 0x000fe20000010000 */
[----:B------:R-:W-:Y:S02]  /*0210*/  ISETP.GE.U32.AND P1, PT, R7, 0x2, PT ;  /* 0x000000020700780c */ /* 0x000fe40003f26070 */
[----:B------:R-:W-:-:S11]  /*0220*/  ISETP.NE.AND P0, PT, R8, RZ, PT ;  /* 0x000000ff0800720c */ /* 0x000fd60003f05270 */
[----:B------:R-:W-:Y:S05]  /*0230*/  @!P1 BRA `(.L_x_4) ;  /* 0x00000000002c9947 */ /* 0x000fea0003800000 */
.L_x_5:
[----:B------:R-:W-:-:S04]  /*0240*/  SHF.R.U32.HI R5, RZ, 0x1, R7 ;  /* 0x00000001ff057819 */ /* 0x000fc80000011607 */
[----:B------:R-:W-:-:S13]  /*0250*/  ISETP.GE.U32.AND P1, PT, R8, R5, PT ;  /* 0x000000050800720c */ /* 0x000fda0003f26070 */
[----:B------:R-:W-:Y:S01]  /*0260*/  @!P1 IMAD R2, R5, 0x4, R6 ;  /* 0x0000000405029824 */ /* 0x000fe200078e0206 */
[----:B------:R-:W-:Y:S04]  /*0270*/  @!P1 LDS R0, [R6] ;  /* 0x0000000006009984 */ /* 0x000fe80000000800 */
[----:B------:R-:W1:Y:S02]  /*0280*/  @!P1 LDS R3, [R2] ;  /* 0x0000000002039984 */ /* 0x000e640000000800 */
[----:B-1----:R-:W-:-:S05]  /*0290*/  @!P1 VIMNMX R3, PT, PT, R0, R3, PT ;  /* 0x0000000300039248 */ /* 0x002fca0003fe0100 */
[----:B------:R1:W-:Y:S01]  /*02a0*/  @!P1 STS [R6], R3 ;  /* 0x0000000306009388 */ /* 0x0003e20000000800 */
[----:B------:R-:W-:Y:S01]  /*02b0*/  BAR.SYNC.DEFER_BLOCKING 0x0 ;  /* 0x0000000000007b1d */ /* 0x000fe20000010000 */
[----:B------:R-:W-:Y:S01]  /*02c0*/  ISETP.GT.U32.AND P1, PT, R7, 0x3, PT ;  /* 0x000000030700780c */ /* 0x000fe20003f24070 */
[----:B------:R-:W-:-:S12]  /*02d0*/  IMAD.MOV.U32 R7, RZ, RZ, R5 ;  /* 0x000000ffff077224 */ /* 0x000fd800078e0005 */
[----:B-1----:R-:W-:Y:S05]  /*02e0*/  @P1 BRA `(.L_x_5) ;  /* 0xfffffffc00d41947 */ /* 0x002fea000383ffff */
.L_x_4:
[----:B------:R-:W-:Y:S05]  /*02f0*/  @P0 EXIT ;  /* 0x000000000000094d */ /* 0x000fea0003800000 */
[----:B------:R-:W1:Y:S01]  /*0300*/  S2UR UR5, SR_CgaCtaId ;  /* 0x00000000000579c3 */ /* 0x000e620000008800 */
[----:B------:R-:W-:-:S07]  /*0310*/  UMOV UR4, 0x400 ;  /* 0x0000040000047882 */ /* 0x000fce0000000000 */
[----:B------:R-:W2:Y:S01]  /*0320*/  LDC.64 R2, c[0x0][0x388] ;  /* 0x0000e200ff027b82 */ /* 0x000ea20000000a00 */
[----:B-1----:R-:W-:Y:S01]  /*0330*/  ULEA UR4, UR5, UR4, 0x18 ;  /* 0x0000000405047291 */ /* 0x002fe2000f8ec0ff */
[----:B--2---:R-:W-:-:S08]  /*0340*/  IMAD.WIDE.U32 R2, R11, 0x4, R2 ;  /* 0x000000040b027825 */ /* 0x004fd000078e0002 */
[----:B------:R-:W1:Y:S04]  /*0350*/  LDS R5, [UR4] ;  /* 0x00000004ff057984 */ /* 0x000e680008000800 */
[----:B-1----:R-:W-:Y:S01]  /*0360*/  STG.E desc[UR6][R2.64], R5 ;  /* 0x0000000502007986 */ /* 0x002fe2000c101906 */
[----:B------:R-:W-:Y:S05]  /*0370*/  EXIT ;  /* 0x000000000000794d */ /* 0x000fea0003800000 */
.L_x_6:
[----:B------:R-:W-:-:S00]  /*0380*/  BRA `(.L_x_6) ;  /* 0xfffffffc00fc7947 */ /* 0x000fc0000383ffff */
[----:B------:R-:W-:-:S00]  /*0390*/  NOP ;  /* 0x0000000000007918 */ /* 0x000fc00000000000 */
        /* <DEDUP_REMOVED lines=14> */
.L_x_7:


//--------------------- .nv.shared._Z7vec_minPiS_i --------------------------
	.section	.nv.shared._Z7vec_minPiS_i,"aw",@nobits
	.sectionflags	@""
	.align	16
	.zero		1024


//--------------------- .nv.shared.reserved.0     --------------------------
	.section	.nv.shared.reserved.0,"aw",@nobits
	.weak		__nv_reservedSMEM_offset_0_alias
	.size		__nv_reservedSMEM_offset_0_alias, 0, 64
	.other		__nv_reservedSMEM_offset_0_alias,@"STO_CUDA_RESERVED_SHARED STV_DEFAULT"
__nv_reservedSMEM_offset_0_alias:
	.zero		0
	.zero		64


//--------------------- .nv.constant0._Z7vec_minPiS_i --------------------------
	.section	.nv.constant0._Z7vec_minPiS_i,"a",@progbits
	.sectionflags	@""
	.align	4
.nv.constant0._Z7vec_minPiS_i:
	.zero		916


//--------------------- SYMBOLS --------------------------

	.type		.nv.reservedSmem.offset0,@object
	.size		.nv.reservedSmem.offset0,0x4
	.type		.nv.reservedSmem.cap,@object
	.size		.nv.reservedSmem.cap,0x4
